//
// Generated by NVIDIA NVVM Compiler
//
// Compiler Build ID: CL-36424714
// Cuda compilation tools, release 13.0, V13.0.88
// Based on NVVM 20.0.0
//

.version 9.0
.target sm_100
.address_size 64

	// .globl	_Z44printSuccessForCorrectExecutionConfigurationv
.extern .func  (.param .b32 func_retval0) vprintf
(
	.param .b64 vprintf_param_0,
	.param .b64 vprintf_param_1
)
;
.global .align 1 .b8 $str[32] = {37, 100, 41, 32, 84, 104, 73, 100, 120, 46, 120, 61, 37, 100, 44, 32, 66, 108, 107, 73, 100, 120, 46, 120, 61, 37, 100, 32, 32, 45, 32};
.global .align 1 .b8 $str$1[10] = {83, 117, 99, 99, 101, 115, 115, 33, 10};
.global .align 1 .b8 $str$2[10] = {70, 97, 105, 108, 117, 114, 101, 46, 10};

.visible .entry _Z44printSuccessForCorrectExecutionConfigurationv()
{
	.local .align 8 .b8 	__local_depot0[16];
	.reg .b64 	%SP;
	.reg .b64 	%SPL;
	.reg .pred 	%p<4>;
	.reg .b32 	%r<11>;
	.reg .b64 	%rd<9>;

	mov.u64 	%SPL, __local_depot0;
	cvta.local.u64 	%SP, %SPL;
	add.u64 	%rd1, %SP, 0;
	add.u64 	%rd2, %SPL, 0;
	mov.u32 	%r1, %ctaid.x;
	mov.u32 	%r2, %ntid.x;
	mov.u32 	%r3, %tid.x;
	mad.lo.s32 	%r4, %r1, %r2, %r3;
	st.local.v2.u32 	[%rd2], {%r4, %r3};
	st.local.u32 	[%rd2+8], %r1;
	mov.u64 	%rd3, $str;
	cvta.global.u64 	%rd4, %rd3;
	{ // callseq 0, 0
	.param .b64 param0;
	st.param.b64 	[param0], %rd4;
	.param .b64 param1;
	st.param.b64 	[param1], %rd1;
	.param .b32 retval0;
	call.uni (retval0), 
	vprintf, 
	(
	param0, 
	param1
	);
	ld.param.b32 	%r5, [retval0];
	} // callseq 0
	setp.ne.s32 	%p1, %r1, 5;
	setp.ne.s32 	%p2, %r3, 3;
	or.pred  	%p3, %p1, %p2;
	@%p3 bra 	$L__BB0_2;
	mov.u64 	%rd7, $str$1;
	cvta.global.u64 	%rd8, %rd7;
	{ // callseq 2, 0
	.param .b64 param0;
	st.param.b64 	[param0], %rd8;
	.param .b64 param1;
	st.param.b64 	[param1], 0;
	.param .b32 retval0;
	call.uni (retval0), 
	vprintf, 
	(
	param0, 
	param1
	);
	ld.param.b32 	%r9, [retval0];
	} // callseq 2
	bra.uni 	$L__BB0_3;
$L__BB0_2:
	mov.u64 	%rd5, $str$2;
	cvta.global.u64 	%rd6, %rd5;
	{ // callseq 1, 0
	.param .b64 param0;
	st.param.b64 	[param0], %rd6;
	.param .b64 param1;
	st.param.b64 	[param1], 0;
	.param .b32 retval0;
	call.uni (retval0), 
	vprintf, 
	(
	param0, 
	param1
	);
	ld.param.b32 	%r7, [retval0];
	} // callseq 1
$L__BB0_3:
	ret;

}


// ===== COMPILED SASS (sm_100) =====

	.target	sm_100

	.elftype	@"ET_EXEC"


//--------------------- .note.nv.tkinfo           --------------------------
	.section	.note.nv.tkinfo,"",@"SHT_NOTE"
	.sectionflags	@"SHF_NOTE_NV_TKINFO"
	.tkinfo
        /*0018*/ 	.word	0x00000002
        /*0030*/ 	.string	""
        /*0030*/ 	.string	"ptxas"
        /*0030*/ 	.string	"Cuda compilation tools, release 13.0, V13.0.88"
        /*0030*/ 	.string	"Build cuda_13.0.r13.0/compiler.36424714_0"
        /*0030*/ 	.string	"-arch sm_100 -m 64 "



//--------------------- .note.nv.cuinfo           --------------------------
	.section	.note.nv.cuinfo,"",@"SHT_NOTE"
	.sectionflags	@"SHF_NOTE_NV_CUINFO"
        /*0018*/ 	.short	0x0002
        /*001a*/ 	.short	0x0064
        /*001c*/ 	.short	0x0082
	.zero		2


//--------------------- .nv.info                  --------------------------
	.section	.nv.info,"",@"SHT_CUDA_INFO"
	.align	4


	//----- nvinfo : EIATTR_REGCOUNT
	.align		4
        /*0000*/ 	.byte	0x04, 0x2f
        /*0002*/ 	.short	(.L_4 - .L_3)
	.align		4
.L_3:
        /*0004*/ 	.word	index@(_Z44printSuccessForCorrectExecutionConfigurationv)
        /*0008*/ 	.word	0x00000018


	//----- nvinfo : EIATTR_FRAME_SIZE
	.align		4
.L_4:
        /*000c*/ 	.byte	0x04, 0x11
        /*000e*/ 	.short	(.L_6 - .L_5)
	.align		4
.L_5:
        /*0010*/ 	.word	index@(_Z44printSuccessForCorrectExecutionConfigurationv)
        /*0014*/ 	.word	0x00000010


	//----- nvinfo : EIATTR_MIN_STACK_SIZE
	.align		4
.L_6:
        /*0018*/ 	.byte	0x04, 0x12
        /*001a*/ 	.short	(.L_8 - .L_7)
	.align		4
.L_7:
        /*001c*/ 	.word	index@(_Z44printSuccessForCorrectExecutionConfigurationv)
        /*0020*/ 	.word	0x00000010
.L_8:


//--------------------- .nv.compat                --------------------------
	.section	.nv.compat,"",@"SHT_CUDA_COMPAT_INFO"
	.align	4
        /*0000*/ 	.byte	0x02, 0x09, 0x00, 0x00, 0x02, 0x02, 0x01, 0x00, 0x02, 0x05, 0x05, 0x00, 0x03, 0x07, 0x01, 0x01
        /*0010*/ 	.byte	0x02, 0x03, 0x00, 0x00, 0x02, 0x06, 0x01, 0x00, 0x04, 0x0b, 0x08, 0x00, 0x09, 0x00, 0x00, 0x00
        /*0020*/ 	.byte	0x00, 0x00, 0x00, 0x00


//--------------------- .nv.info._Z44printSuccessForCorrectExecutionConfigurationv --------------------------
	.section	.nv.info._Z44printSuccessForCorrectExecutionConfigurationv,"",@"SHT_CUDA_INFO"
	.sectionflags	@""
	.align	4


	//----- nvinfo : EIATTR_CUDA_API_VERSION
	.align		4
        /*0000*/ 	.byte	0x04, 0x37
        /*0002*/ 	.short	(.L_10 - .L_9)
.L_9:
        /*0004*/ 	.word	0x00000082


	//----- nvinfo : EIATTR_SPARSE_MMA_MASK
	.align		4
.L_10:
        /*0008*/ 	.byte	0x03, 0x50
        /*000a*/ 	.short	0x0000


	//----- nvinfo : EIATTR_MAXREG_COUNT
	.align		4
        /*000c*/ 	.byte	0x03, 0x1b
        /*000e*/ 	.short	0x00ff


	//----- nvinfo : EIATTR_EXTERNS
	.align		4
        /*0010*/ 	.byte	0x04, 0x0f
        /*0012*/ 	.short	(.L_12 - .L_11)


	//   ....[0]....
	.align		4
.L_11:
        /*0014*/ 	.word	index@(vprintf)


	//----- nvinfo : EIATTR_MERCURY_ISA_VERSION
	.align		4
.L_12:
        /*0018*/ 	.byte	0x03, 0x5f
        /*001a*/ 	.short	0x0101


	//----- nvinfo : EIATTR_VRC_CTA_INIT_COUNT
	.align		4
        /*001c*/ 	.byte	0x02, 0x4a
	.zero		1
	.zero		1


	//----- nvinfo : EIATTR_SYSCALL_OFFSETS
	.align		4
        /*0020*/ 	.byte	0x04, 0x46
        /*0022*/ 	.short	(.L_14 - .L_13)


	//   ....[0]....
.L_13:
        /*0024*/ 	.word	0x00000120


	//   ....[1]....
        /*0028*/ 	.word	0x000001c0


	//   ....[2]....
        /*002c*/ 	.word	0x00000250


	//----- nvinfo : EIATTR_EXIT_INSTR_OFFSETS
	.align		4
.L_14:
        /*0030*/ 	.byte	0x04, 0x1c
        /*0032*/ 	.short	(.L_16 - .L_15)


	//   ....[0]....
.L_15:
        /*0034*/ 	.word	0x000001d0


	//   ....[1]....
        /*0038*/ 	.word	0x00000260


	//----- nvinfo : EIATTR_CRS_STACK_SIZE
	.align		4
.L_16:
        /*003c*/ 	.byte	0x04, 0x1e
        /*003e*/ 	.short	(.L_18 - .L_17)
.L_17:
        /*0040*/ 	.word	0x00000000


	//----- nvinfo : EIATTR_SW_WAR
	.align		4
.L_18:
        /*0044*/ 	.byte	0x04, 0x36
        /*0046*/ 	.short	(.L_20 - .L_19)
.L_19:
        /*0048*/ 	.word	0x00000008
.L_20:


//--------------------- .nv.callgraph             --------------------------
	.section	.nv.callgraph,"",@"SHT_CUDA_CALLGRAPH"
	.align	4
	.sectionentsize	8
	.align		4
        /*0000*/ 	.word	0x00000000
	.align		4
        /*0004*/ 	.word	0xffffffff
	.align		4
        /*0008*/ 	.word	index@(_Z44printSuccessForCorrectExecutionConfigurationv)
	.align		4
        /*000c*/ 	.word	index@(vprintf)
	.align		4
        /*0010*/ 	.word	0x00000000
	.align		4
        /*0014*/ 	.word	0xfffffffe
	.align		4
        /*0018*/ 	.word	0x00000000
	.align		4
        /*001c*/ 	.word	0xfffffffd
	.align		4
        /*0020*/ 	.word	0x00000000
	.align		4
        /*0024*/ 	.word	0xfffffffc


//--------------------- .nv.constant4             --------------------------
	.section	.nv.constant4,"a",@progbits
	.align	8
	.align		8
.nv.constant4:
        /*0000*/ 	.dword	vprintf
	.align		8
        /*0008*/ 	.dword	$str
	.align		8
        /*0010*/ 	.dword	$str$1
	.align		8
        /*0018*/ 	.dword	$str$2


//--------------------- .text._Z44printSuccessForCorrectExecutionConfigurationv --------------------------
	.section	.text._Z44printSuccessForCorrectExecutionConfigurationv,"ax",@progbits
	.align	128
        .global         _Z44printSuccessForCorrectExecutionConfigurationv
        .type           _Z44printSuccessForCorrectExecutionConfigurationv,@function
        .size           _Z44printSuccessForCorrectExecutionConfigurationv,(.L_x_5 - _Z44printSuccessForCorrectExecutionConfigurationv)
        .other          _Z44printSuccessForCorrectExecutionConfigurationv,@"STO_CUDA_ENTRY STV_DEFAULT"
_Z44printSuccessForCorrectExecutionConfigurationv:
.text._Z44printSuccessForCorrectExecutionConfigurationv:
[----:B------:R-:W0:Y:S01]  /*0000*/  LDC R1, c[0x0][0x37c] ;  /* 0x0000df00ff017b82 */ /* 0x000e220000000800 */
[----:B------:R-:W1:Y:S01]  /*0010*/  S2R R18, SR_CTAID.X ;  /* 0x0000000000127919 */ /* 0x000e620000002500 */
[----:B------:R-:W2:Y:S01]  /*0020*/  LDCU UR5, c[0x0][0x2fc] ;  /* 0x00005f80ff0577ac */ /* 0x000ea20008000800 */
[----:B0-----:R-:W-:Y:S01]  /*0030*/  VIADD R1, R1, 0xfffffff0 ;  /* 0xfffffff001017836 */ /* 0x001fe20000000000 */
[----:B------:R-:W-:Y:S01]  /*0040*/  MOV R2, 0x0 ;  /* 0x0000000000027802 */ /* 0x000fe20000000f00 */
[----:B------:R-:W0:Y:S01]  /*0050*/  S2R R17, SR_TID.X ;  /* 0x0000000000117919 */ /* 0x000e220000002100 */
[----:B------:R-:W0:Y:S02]  /*0060*/  LDCU UR6, c[0x0][0x360] ;  /* 0x00006c00ff0677ac */ /* 0x000e240008000800 */
[----:B------:R3:W4:Y:S01]  /*0070*/  LDC.64 R8, c[0x4][R2] ;  /* 0x0100000002087b82 */ /* 0x0007220000000a00 */
[----:B------:R-:W5:Y:S02]  /*0080*/  LDCU UR4, c[0x0][0x2f8] ;  /* 0x00005f00ff0477ac */ /* 0x000f640008000800 */
[----:B-----5:R-:W-:Y:S01]  /*0090*/  IADD3 R6, P0, PT, R1, UR4, RZ ;  /* 0x0000000401067c10 */ /* 0x020fe2000ff1e0ff */
[----:B-1----:R3:W-:Y:S04]  /*00a0*/  STL [R1+0x8], R18 ;  /* 0x0000081201007387 */ /* 0x0027e80000100800 */
[----:B--2---:R-:W-:-:S02]  /*00b0*/  IMAD.X R7, RZ, RZ, UR5, P0 ;  /* 0x00000005ff077e24 */ /* 0x004fc400080e06ff */
[----:B0-----:R-:W-:Y:S01]  /*00c0*/  IMAD R16, R18, UR6, R17 ;  /* 0x0000000612107c24 */ /* 0x001fe2000f8e0211 */
[----:B------:R-:W0:Y:S04]  /*00d0*/  LDCU.64 UR6, c[0x4][0x8] ;  /* 0x01000100ff0677ac */ /* 0x000e280008000a00 */
[----:B------:R3:W-:Y:S01]  /*00e0*/  STL.64 [R1], R16 ;  /* 0x0000001001007387 */ /* 0x0007e20000100a00 */
[----:B0-----:R-:W-:Y:S02]  /*00f0*/  IMAD.U32 R4, RZ, RZ, UR6 ;  /* 0x00000006ff047e24 */ /* 0x001fe4000f8e00ff */
[----:B---34-:R-:W-:-:S07]  /*0100*/  IMAD.U32 R5, RZ, RZ, UR7 ;  /* 0x00000007ff057e24 */ /* 0x018fce000f8e00ff */
[----:B------:R-:W-:-:S07]  /*0110*/  LEPC R20, `(.L_x_0) ;  /* 0x000000001014794e */ /* 0x000fce0000000000 */
[----:B------:R-:W-:Y:S05]  /*0120*/  CALL.ABS.NOINC R8 ;  /* 0x0000000008007343 */ /* 0x000fea0003c00000 */
.L_x_0:
[----:B------:R-:W-:-:S04]  /*0130*/  ISETP.NE.AND P0, PT, R17, 0x3, PT ;  /* 0x000000031100780c */ /* 0x000fc80003f05270 */
[----:B------:R-:W-:-:S13]  /*0140*/  ISETP.NE.OR P0, PT, R18, 0x5, P0 ;  /* 0x000000051200780c */ /* 0x000fda0000705670 */
[----:B------:R-:W-:Y:S05]  /*0150*/  @P0 BRA `(.L_x_1) ;  /* 0x0000000000200947 */ /* 0x000fea0003800000 */
[----:B------:R-:W0:Y:S01]  /*0160*/  LDC.64 R2, c[0x4][R2] ;  /* 0x0100000002027b82 */ /* 0x000e220000000a00 */
[----:B------:R-:W1:Y:S01]  /*0170*/  LDCU.64 UR4, c[0x4][0x10] ;  /* 0x01000200ff0477ac */ /* 0x000e620008000a00 */
[----:B------:R-:W-:Y:S01]  /*0180*/  CS2R R6, SRZ ;  /* 0x0000000000067805 */ /* 0x000fe2000001ff00 */
[----:B-1----:R-:W-:Y:S02]  /*0190*/  IMAD.U32 R4, RZ, RZ, UR4 ;  /* 0x00000004ff047e24 */ /* 0x002fe4000f8e00ff */
[----:B------:R-:W-:-:S07]  /*01a0*/  IMAD.U32 R5, RZ, RZ, UR5 ;  /* 0x00000005ff057e24 */ /* 0x000fce000f8e00ff */
[----:B------:R-:W-:-:S07]  /*01b0*/  LEPC R20, `(.L_x_2) ;  /* 0x000000001014794e */ /* 0x000fce0000000000 */
[----:B0-----:R-:W-:Y:S05]  /*01c0*/  CALL.ABS.NOINC R2 ;  /* 0x0000000002007343 */ /* 0x001fea0003c00000 */
.L_x_2:
[----:B------:R-:W-:Y:S05]  /*01d0*/  EXIT ;  /* 0x000000000000794d */ /* 0x000fea0003800000 */
.L_x_1:
[----:B------:R-:W-:Y:S01]  /*01e0*/  MOV R0, 0x0 ;  /* 0x0000000000007802 */ /* 0x000fe20000000f00 */
[----:B------:R-:W0:Y:S01]  /*01f0*/  LDCU.64 UR4, c[0x4][0x18] ;  /* 0x01000300ff0477ac */ /* 0x000e220008000a00 */
[----:B------:R-:W-:Y:S02]  /*0200*/  CS2R R6, SRZ ;  /* 0x0000000000067805 */ /* 0x000fe4000001ff00 */
[----:B------:R1:W2:Y:S01]  /*0210*/  LDC.64 R2, c[0x4][R0] ;  /* 0x0100000000027b82 */ /* 0x0002a20000000a00 */
[----:B0-----:R-:W-:Y:S02]  /*0220*/  IMAD.U32 R4, RZ, RZ, UR4 ;  /* 0x00000004ff047e24 */ /* 0x001fe4000f8e00ff */
[----:B-1----:R-:W-:-:S07]  /*0230*/  IMAD.U32 R5, RZ, RZ, UR5 ;  /* 0x00000005ff057e24 */ /* 0x002fce000f8e00ff */
[----:B------:R-:W-:-:S07]  /*0240*/  LEPC R20, `(.L_x_3) ;  /* 0x000000001014794e */ /* 0x000fce0000000000 */
[----:B--2---:R-:W-:Y:S05]  /*0250*/  CALL.ABS.NOINC R2 ;  /* 0x0000000002007343 */ /* 0x004fea0003c00000 */
.L_x_3:
[----:B------:R-:W-:Y:S05]  /*0260*/  EXIT ;  /* 0x000000000000794d */ /* 0x000fea0003800000 */
.L_x_4:
[----:B------:R-:W-:-:S00]  /*0270*/  BRA `(.L_x_4) ;  /* 0xfffffffc00fc7947 */ /* 0x000fc0000383ffff */
[----:B------:R-:W-:-:S00]  /*0280*/  NOP ;  /* 0x0000000000007918 */ /* 0x000fc00000000000 */
[----:B------:R-:W-:-:S00]  /*0290*/  NOP ;  /* 0x0000000000007918 */ /* 0x000fc00000000000 */
[----:B------:R-:W-:-:S00]  /*02a0*/  NOP ;  /* 0x0000000000007918 */ /* 0x000fc00000000000 */
[----:B------:R-:W-:-:S00]  /*02b0*/  NOP ;  /* 0x0000000000007918 */ /* 0x000fc00000000000 */
[----:B------:R-:W-:-:S00]  /*02c0*/  NOP ;  /* 0x0000000000007918 */ /* 0x000fc00000000000 */
[----:B------:R-:W-:-:S00]  /*02d0*/  NOP ;  /* 0x0000000000007918 */ /* 0x000fc00000000000 */
[----:B------:R-:W-:-:S00]  /*02e0*/  NOP ;  /* 0x0000000000007918 */ /* 0x000fc00000000000 */
[----:B------:R-:W-:-:S00]  /*02f0*/  NOP ;  /* 0x0000000000007918 */ /* 0x000fc00000000000 */
.L_x_5:


//--------------------- .nv.global.init           --------------------------
	.section	.nv.global.init,"aw",@progbits
.nv.global.init:
	.type		$str$2,@object
	.size		$str$2,($str$1 - $str$2)
$str$2:
        /*0000*/ 	.byte	0x46, 0x61, 0x69, 0x6c, 0x75, 0x72, 0x65, 0x2e, 0x0a, 0x00
	.type		$str$1,@object
	.size		$str$1,($str - $str$1)
$str$1:
        /*000a*/ 	.byte	0x53, 0x75, 0x63, 0x63, 0x65, 0x73, 0x73, 0x21, 0x0a, 0x00
	.type		$str,@object
	.size		$str,(.L_0 - $str)
$str:
        /*0014*/ 	.byte	0x25, 0x64, 0x29, 0x20, 0x54, 0x68, 0x49, 0x64, 0x78, 0x2e, 0x78, 0x3d, 0x25, 0x64, 0x2c, 0x20
        /*0024*/ 	.byte	0x42, 0x6c, 0x6b, 0x49, 0x64, 0x78, 0x2e, 0x78, 0x3d, 0x25, 0x64, 0x20, 0x20, 0x2d, 0x20, 0x00
.L_0:


//--------------------- .nv.shared.reserved.0     --------------------------
	.section	.nv.shared.reserved.0,"aw",@nobits
	.weak		__nv_reservedSMEM_offset_0_alias
	.size		__nv_reservedSMEM_offset_0_alias, 0, 64
	.other		__nv_reservedSMEM_offset_0_alias,@"STO_CUDA_RESERVED_SHARED STV_DEFAULT"
__nv_reservedSMEM_offset_0_alias:
	.zero		0
	.zero		64


//--------------------- .nv.constant0._Z44printSuccessForCorrectExecutionConfigurationv --------------------------
	.section	.nv.constant0._Z44printSuccessForCorrectExecutionConfigurationv,"a",@progbits
	.sectionflags	@""
	.align	4
.nv.constant0._Z44printSuccessForCorrectExecutionConfigurationv:
	.zero		896


//--------------------- SYMBOLS --------------------------

	.type		.nv.reservedSmem.offset0,@object
	.size		.nv.reservedSmem.offset0,0x4
	.type		vprintf,@function
